	.headerflags	@"EF_CUDA_TEXMODE_UNIFIED EF_CUDA_64BIT_ADDRESS EF_CUDA_ACCELERATORS EF_CUDA_SM90 EF_CUDA_VIRTUAL_SM(EF_CUDA_SM90)"
	.elftype	@"ET_EXEC"


//--------------------- .nv.info                  --------------------------
	.section	.nv.info,"",@"SHT_CUDA_INFO"
	.align	4


	//----- nvinfo : EIATTR_REGCOUNT
	.align		4
        /*0000*/ 	.byte	0x04, 0x2f
        /*0002*/ 	.short	(.L_3 - .L_2)
	.align		4
.L_2:
        /*0004*/ 	.word	index@(triton_poi_fused__native_batch_norm_legit_no_training_sigmoid_1)
        /*0008*/ 	.word	0x00000014


	//----- nvinfo : EIATTR_MIN_STACK_SIZE
	.align		4
.L_3:
        /*000c*/ 	.byte	0x04, 0x12
        /*000e*/ 	.short	(.L_5 - .L_4)
	.align		4
.L_4:
        /*0010*/ 	.word	index@(triton_poi_fused__native_batch_norm_legit_no_training_sigmoid_1)
        /*0014*/ 	.word	0x00000000


	//----- nvinfo : EIATTR_FRAME_SIZE
	.align		4
.L_5:
        /*0018*/ 	.byte	0x04, 0x11
        /*001a*/ 	.short	(.L_7 - .L_6)
	.align		4
.L_6:
        /*001c*/ 	.word	index@(triton_poi_fused__native_batch_norm_legit_no_training_sigmoid_1)
        /*0020*/ 	.word	0x00000000


	//----- nvinfo : EIATTR_MIN_STACK_SIZE
	.align		4
.L_7:
        /*0024*/ 	.byte	0x04, 0x12
        /*0026*/ 	.short	(.L_9 - .L_8)
	.align		4
.L_8:
        /*0028*/ 	.word	index@(triton_poi_fused__native_batch_norm_legit_no_training_sigmoid_1)
        /*002c*/ 	.word	0x00000000
.L_9:


//--------------------- .nv.info.triton_poi_fused__native_batch_norm_legit_no_training_sigmoid_1 --------------------------
	.section	.nv.info.triton_poi_fused__native_batch_norm_legit_no_training_sigmoid_1,"",@"SHT_CUDA_INFO"
	.sectionflags	@""
	.align	4


	//----- nvinfo : EIATTR_CUDA_API_VERSION
	.align		4
        /*0000*/ 	.byte	0x04, 0x37
        /*0002*/ 	.short	(.L_11 - .L_10)
.L_10:
        /*0004*/ 	.word	0x0000007c


	//----- nvinfo : EIATTR_KPARAM_INFO
	.align		4
.L_11:
        /*0008*/ 	.byte	0x04, 0x17
        /*000a*/ 	.short	(.L_13 - .L_12)
.L_12:
        /*000c*/ 	.word	0x00000000
        /*0010*/ 	.short	0x0006
        /*0012*/ 	.short	0x0030
        /*0014*/ 	.byte	0x00, 0xf0, 0x11, 0x00


	//----- nvinfo : EIATTR_KPARAM_INFO
	.align		4
.L_13:
        /*0018*/ 	.byte	0x04, 0x17
        /*001a*/ 	.short	(.L_15 - .L_14)
.L_14:
        /*001c*/ 	.word	0x00000000
        /*0020*/ 	.short	0x0005
        /*0022*/ 	.short	0x0028
        /*0024*/ 	.byte	0x00, 0xf4, 0x21, 0x00


	//----- nvinfo : EIATTR_KPARAM_INFO
	.align		4
.L_15:
        /*0028*/ 	.byte	0x04, 0x17
        /*002a*/ 	.short	(.L_17 - .L_16)
.L_16:
        /*002c*/ 	.word	0x00000000
        /*0030*/ 	.short	0x0004
        /*0032*/ 	.short	0x0020
        /*0034*/ 	.byte	0x00, 0xf4, 0x21, 0x00


	//----- nvinfo : EIATTR_KPARAM_INFO
	.align		4
.L_17:
        /*0038*/ 	.byte	0x04, 0x17
        /*003a*/ 	.short	(.L_19 - .L_18)
.L_18:
        /*003c*/ 	.word	0x00000000
        /*0040*/ 	.short	0x0003
        /*0042*/ 	.short	0x0018
        /*0044*/ 	.byte	0x00, 0xf4, 0x21, 0x00


	//----- nvinfo : EIATTR_KPARAM_INFO
	.align		4
.L_19:
        /*0048*/ 	.byte	0x04, 0x17
        /*004a*/ 	.short	(.L_21 - .L_20)
.L_20:
        /*004c*/ 	.word	0x00000000
        /*0050*/ 	.short	0x0002
        /*0052*/ 	.short	0x0010
        /*0054*/ 	.byte	0x00, 0xf4, 0x21, 0x00


	//----- nvinfo : EIATTR_KPARAM_INFO
	.align		4
.L_21:
        /*0058*/ 	.byte	0x04, 0x17
        /*005a*/ 	.short	(.L_23 - .L_22)
.L_22:
        /*005c*/ 	.word	0x00000000
        /*0060*/ 	.short	0x0001
        /*0062*/ 	.short	0x0008
        /*0064*/ 	.byte	0x00, 0xf4, 0x21, 0x00


	//----- nvinfo : EIATTR_KPARAM_INFO
	.align		4
.L_23:
        /*0068*/ 	.byte	0x04, 0x17
        /*006a*/ 	.short	(.L_25 - .L_24)
.L_24:
        /*006c*/ 	.word	0x00000000
        /*0070*/ 	.short	0x0000
        /*0072*/ 	.short	0x0000
        /*0074*/ 	.byte	0x00, 0xf4, 0x21, 0x00


	//----- nvinfo : EIATTR_SPARSE_MMA_MASK
	.align		4
.L_25:
        /*0078*/ 	.byte	0x03, 0x50
        /*007a*/ 	.short	0x0000


	//----- nvinfo : EIATTR_MAXREG_COUNT
	.align		4
        /*007c*/ 	.byte	0x03, 0x1b
        /*007e*/ 	.short	0x00ff


	//----- nvinfo : EIATTR_EXIT_INSTR_OFFSETS
	.align		4
        /*0080*/ 	.byte	0x04, 0x1c
        /*0082*/ 	.short	(.L_27 - .L_26)


	//   ....[0]....
.L_26:
        /*0084*/ 	.word	0x000003d0


	//   ....[1]....
        /*0088*/ 	.word	0x000003f0


	//----- nvinfo : EIATTR_REQNTID
	.align		4
.L_27:
        /*008c*/ 	.byte	0x04, 0x10
        /*008e*/ 	.short	(.L_29 - .L_28)
.L_28:
        /*0090*/ 	.word	0x00000020
        /*0094*/ 	.word	0x00000001
        /*0098*/ 	.word	0x00000001


	//----- nvinfo : EIATTR_CBANK_PARAM_SIZE
	.align		4
.L_29:
        /*009c*/ 	.byte	0x03, 0x19
        /*009e*/ 	.short	0x0034


	//----- nvinfo : EIATTR_PARAM_CBANK
	.align		4
        /*00a0*/ 	.byte	0x04, 0x0a
        /*00a2*/ 	.short	(.L_31 - .L_30)
	.align		4
.L_30:
        /*00a4*/ 	.word	index@(.nv.constant0.triton_poi_fused__native_batch_norm_legit_no_training_sigmoid_1)
        /*00a8*/ 	.short	0x0210
        /*00aa*/ 	.short	0x0034


	//----- nvinfo : EIATTR_SW_WAR
	.align		4
.L_31:
        /*00ac*/ 	.byte	0x04, 0x36
        /*00ae*/ 	.short	(.L_33 - .L_32)
.L_32:
        /*00b0*/ 	.word	0x00000008
.L_33:


//--------------------- .nv.callgraph             --------------------------
	.section	.nv.callgraph,"",@"SHT_CUDA_CALLGRAPH"
	.align	4
	.sectionentsize	8
	.align		4
        /*0000*/ 	.word	0x00000000
	.align		4
        /*0004*/ 	.word	0xffffffff
	.align		4
        /*0008*/ 	.word	0x00000000
	.align		4
        /*000c*/ 	.word	0xfffffffe
	.align		4
        /*0010*/ 	.word	0x00000000
	.align		4
        /*0014*/ 	.word	0xfffffffd
	.align		4
        /*0018*/ 	.word	0x00000000
	.align		4
        /*001c*/ 	.word	0xfffffffc


//--------------------- .nv.constant4             --------------------------
	.section	.nv.constant4,"a",@progbits
	.align	8
	.align		8
.nv.constant4:
        /*0000*/ 	.dword	_$_str
	.align		8
        /*0008*/ 	.dword	_$_str_$_2


//--------------------- .text.triton_poi_fused__native_batch_norm_legit_no_training_sigmoid_1 --------------------------
	.section	.text.triton_poi_fused__native_batch_norm_legit_no_training_sigmoid_1,"ax",@progbits
	.align	128
        .global         triton_poi_fused__native_batch_norm_legit_no_training_sigmoid_1
        .type           triton_poi_fused__native_batch_norm_legit_no_training_sigmoid_1,@function
        .size           triton_poi_fused__native_batch_norm_legit_no_training_sigmoid_1,(.L_x_1 - triton_poi_fused__native_batch_norm_legit_no_training_sigmoid_1)
        .other          triton_poi_fused__native_batch_norm_legit_no_training_sigmoid_1,@"STO_CUDA_ENTRY STV_DEFAULT"
triton_poi_fused__native_batch_norm_legit_no_training_sigmoid_1:
.text.triton_poi_fused__native_batch_norm_legit_no_training_sigmoid_1:
[----:B------:R-:W0:Y:S01]  /*0000*/  LDC R1, c[0x0][0x28] ;  /* 0x00000a00ff017b82 */ /* 0x000e220000000800 */
[----:B------:R-:W1:Y:S07]  /*0010*/  S2R R16, SR_TID.X ;  /* 0x0000000000107919 */ /* 0x000e6e0000002100 */
[----:B------:R-:W2:Y:S01]  /*0020*/  LDC.64 R6, c[0x0][0x220] ;  /* 0x00008800ff067b82 */ /* 0x000ea20000000a00 */
[----:B------:R-:W-:Y:S01]  /*0030*/  HFMA2.MMA R12, -RZ, RZ, 0, 0 ;  /* 0x00000000ff0c7435 */ /* 0x000fe200000001ff */
[----:B------:R-:W-:Y:S01]  /*0040*/  ULDC.64 UR4, c[0x0][0x208] ;  /* 0x0000820000047ab9 */ /* 0x000fe20000000a00 */
[----:B------:R-:W3:Y:S05]  /*0050*/  S2R R13, SR_CTAID.X ;  /* 0x00000000000d7919 */ /* 0x000eea0000002500 */
[----:B------:R-:W4:Y:S08]  /*0060*/  LDC.64 R4, c[0x0][0x218] ;  /* 0x00008600ff047b82 */ /* 0x000f300000000a00 */
[----:B------:R-:W5:Y:S08]  /*0070*/  LDC.64 R8, c[0x0][0x228] ;  /* 0x00008a00ff087b82 */ /* 0x000f700000000a00 */
[----:B------:R-:W5:Y:S01]  /*0080*/  LDC.64 R10, c[0x0][0x230] ;  /* 0x00008c00ff0a7b82 */ /* 0x000f620000000a00 */
[----:B-1----:R-:W-:-:S02]  /*0090*/  LOP3.LUT R0, R16, 0xf, RZ, 0xc0, !PT ;  /* 0x0000000f10007812 */ /* 0x002fc400078ec0ff */
[----:B---3--:R-:W-:Y:S02]  /*00a0*/  SHF.R.S32.HI R2, RZ, 0x1b, R13 ;  /* 0x0000001bff027819 */ /* 0x008fe4000001140d */
[----:B------:R-:W-:Y:S02]  /*00b0*/  LEA R13, R13, R0, 0x4 ;  /* 0x000000000d0d7211 */ /* 0x000fe400078e20ff */
[----:B------:R-:W-:Y:S02]  /*00c0*/  SGXT R0, R2, 0x1 ;  /* 0x000000010200781a */ /* 0x000fe40000000200 */
[----:B------:R-:W-:Y:S01]  /*00d0*/  ISETP.GE.AND P0, PT, R13, 0x10, PT ;  /* 0x000000100d00780c */ /* 0x000fe20003f06270 */
[----:B------:R-:W1:Y:S01]  /*00e0*/  LDC.64 R2, c[0x0][0x210] ;  /* 0x00008400ff027b82 */ /* 0x000e620000000a00 */
[----:B------:R-:W-:-:S04]  /*00f0*/  LEA.HI R0, R0, R13, RZ, 0x2 ;  /* 0x0000000d00007211 */ /* 0x000fc800078f10ff */
[----:B------:R-:W-:-:S04]  /*0100*/  LOP3.LUT R0, R0, 0xfffffffc, RZ, 0xc0, !PT ;  /* 0xfffffffc00007812 */ /* 0x000fc800078ec0ff */
[----:B------:R-:W-:-:S05]  /*0110*/  IADD3 R15, R13, -R0, RZ ;  /* 0x800000000d0f7210 */ /* 0x000fca0007ffe0ff */
[----:B--2---:R-:W-:-:S05]  /*0120*/  IMAD.WIDE R6, R15, 0x4, R6 ;  /* 0x000000040f067825 */ /* 0x004fca00078e0206 */
[----:B------:R5:W2:Y:S01]  /*0130*/  @!P0 LDG.E.EL R12, desc[UR4][R6.64] ;  /* 0x00000004060c8981 */ /* 0x000aa2000c2e1900 */
[----:B------:R-:W-:Y:S01]  /*0140*/  HFMA2.MMA R17, -RZ, RZ, 0, 0 ;  /* 0x00000000ff117435 */ /* 0x000fe200000001ff */
[----:B------:R-:W-:Y:S01]  /*0150*/  MOV R0, RZ ;  /* 0x000000ff00007202 */ /* 0x000fe20000000f00 */
[----:B----4-:R-:W-:-:S04]  /*0160*/  IMAD.WIDE R4, R15, 0x4, R4 ;  /* 0x000000040f047825 */ /* 0x010fc800078e0204 */
[----:B-1----:R-:W-:-:S04]  /*0170*/  IMAD.WIDE R2, R13, 0x4, R2 ;  /* 0x000000040d027825 */ /* 0x002fc800078e0202 */
[----:B------:R1:W3:Y:S01]  /*0180*/  @!P0 LDG.E.EL R17, desc[UR4][R4.64] ;  /* 0x0000000404118981 */ /* 0x0002e2000c2e1900 */
[----:B-----5:R-:W-:-:S03]  /*0190*/  IMAD.WIDE R6, R15, 0x4, R8 ;  /* 0x000000040f067825 */ /* 0x020fc600078e0208 */
[----:B------:R4:W3:Y:S01]  /*01a0*/  @!P0 LDG.E R0, desc[UR4][R2.64] ;  /* 0x0000000402008981 */ /* 0x0008e2000c1e1900 */
[----:B0-----:R-:W-:Y:S01]  /*01b0*/  IMAD.WIDE R8, R15, 0x4, R10 ;  /* 0x000000040f087825 */ /* 0x001fe200078e020a */
[----:B------:R-:W-:-:S06]  /*01c0*/  CS2R R10, SRZ ;  /* 0x00000000000a7805 */ /* 0x000fcc000001ff00 */
[----:B------:R-:W5:Y:S04]  /*01d0*/  @!P0 LDG.E.EL R10, desc[UR4][R6.64] ;  /* 0x00000004060a8981 */ /* 0x000f68000c2e1900 */
[----:B------:R-:W5:Y:S01]  /*01e0*/  @!P0 LDG.E.EL R11, desc[UR4][R8.64] ;  /* 0x00000004080b8981 */ /* 0x000f62000c2e1900 */
[----:B-1----:R-:W-:Y:S01]  /*01f0*/  MOV R5, 0x3e800000 ;  /* 0x3e80000000057802 */ /* 0x002fe20000000f00 */
[----:B--2---:R-:W-:-:S04]  /*0200*/  FADD R12, R12, 9.9999997473787516356e-06 ;  /* 0x3727c5ac0c0c7421 */ /* 0x004fc80000000000 */
[----:B------:R-:W0:Y:S02]  /*0210*/  MUFU.SQRT R14, R12 ;  /* 0x0000000c000e7308 */ /* 0x000e240000002000 */
[C---:B0-----:R-:W-:Y:S02]  /*0220*/  FSETP.GT.AND P0, PT, R14.reuse, 8.50705917302346158658e+37, PT ;  /* 0x7e8000000e00780b */ /* 0x041fe40003f04000 */
[----:B------:R-:W-:-:S11]  /*0230*/  FSETP.GEU.AND P1, PT, R14, 1.175494350822287508e-38, PT ;  /* 0x008000000e00780b */ /* 0x000fd60003f2e000 */
[----:B------:R-:W-:-:S04]  /*0240*/  @P0 FMUL R14, R14, 0.25 ;  /* 0x3e8000000e0e0820 */ /* 0x000fc80000400000 */
[----:B------:R-:W-:-:S06]  /*0250*/  @!P1 FMUL R14, R14, 16777216 ;  /* 0x4b8000000e0e9820 */ /* 0x000fcc0000400000 */
[----:B------:R-:W0:Y:S01]  /*0260*/  MUFU.RCP R14, R14 ;  /* 0x0000000e000e7308 */ /* 0x000e220000001000 */
[----:B----4-:R-:W-:Y:S01]  /*0270*/  FSEL R3, R5, 1, P0 ;  /* 0x3f80000005037808 */ /* 0x010fe20000000000 */
[----:B---3--:R-:W-:-:S04]  /*0280*/  FADD R0, -R17, R0 ;  /* 0x0000000011007221 */ /* 0x008fc80000000100 */
[----:B------:R-:W-:-:S04]  /*0290*/  @!P1 FMUL R3, R3, 16777216 ;  /* 0x4b80000003039820 */ /* 0x000fc80000400000 */
[----:B0-----:R-:W-:-:S04]  /*02a0*/  FMUL R3, R14, R3 ;  /* 0x000000030e037220 */ /* 0x001fc80000400000 */
[----:B------:R-:W-:-:S04]  /*02b0*/  FMUL R0, R0, R3 ;  /* 0x0000000300007220 */ /* 0x000fc80000400000 */
[----:B-----5:R-:W-:-:S04]  /*02c0*/  FFMA R0, R0, R10, R11 ;  /* 0x0000000a00007223 */ /* 0x020fc8000000000b */
[----:B------:R-:W-:-:S04]  /*02d0*/  FADD R0, RZ, -R0 ;  /* 0x80000000ff007221 */ /* 0x000fc80000000000 */
[----:B------:R-:W-:-:S05]  /*02e0*/  FMUL R0, R0, 1.4426950216293334961 ;  /* 0x3fb8aa3b00007820 */ /* 0x000fca0000400000 */
[----:B------:R-:W-:-:S13]  /*02f0*/  FSETP.GEU.AND P0, PT, R0, -126, PT ;  /* 0xc2fc00000000780b */ /* 0x000fda0003f0e000 */
[----:B------:R-:W-:-:S04]  /*0300*/  @!P0 FMUL R0, R0, 0.5 ;  /* 0x3f00000000008820 */ /* 0x000fc80000400000 */
[----:B------:R-:W0:Y:S02]  /*0310*/  MUFU.EX2 R2, R0 ;  /* 0x0000000000027308 */ /* 0x000e240000000800 */
[----:B0-----:R-:W-:-:S04]  /*0320*/  @!P0 FMUL R2, R2, R2 ;  /* 0x0000000202028220 */ /* 0x001fc80000400000 */
[----:B------:R-:W-:Y:S02]  /*0330*/  FADD R4, R2, 1 ;  /* 0x3f80000002047421 */ /* 0x000fe40000000000 */
[----:B------:R-:W0:Y:S03]  /*0340*/  LDC.64 R2, c[0x0][0x238] ;  /* 0x00008e00ff027b82 */ /* 0x000e260000000a00 */
[----:B------:R-:W-:Y:S02]  /*0350*/  FSETP.GT.AND P1, PT, R4, 8.50705917302346158658e+37, PT ;  /* 0x7e8000000400780b */ /* 0x000fe40003f24000 */
[----:B------:R-:W-:-:S04]  /*0360*/  LOP3.LUT P0, RZ, R16, 0x10, RZ, 0xc0, !PT ;  /* 0x0000001010ff7812 */ /* 0x000fc8000780c0ff */
[----:B------:R-:W-:-:S07]  /*0370*/  ISETP.LT.AND P0, PT, R13, 0x10, !P0 ;  /* 0x000000100d00780c */ /* 0x000fce0004701270 */
[----:B------:R-:W-:-:S06]  /*0380*/  @P1 FMUL R4, R4, 0.25 ;  /* 0x3e80000004041820 */ /* 0x000fcc0000400000 */
[----:B------:R-:W1:Y:S01]  /*0390*/  MUFU.RCP R4, R4 ;  /* 0x0000000400047308 */ /* 0x000e620000001000 */
[----:B------:R-:W-:Y:S01]  /*03a0*/  FSEL R5, R5, 1, P1 ;  /* 0x3f80000005057808 */ /* 0x000fe20000800000 */
[----:B0-----:R-:W-:-:S04]  /*03b0*/  IMAD.WIDE R2, R13, 0x4, R2 ;  /* 0x000000040d027825 */ /* 0x001fc800078e0202 */
[----:B-1----:R-:W-:Y:S01]  /*03c0*/  FMUL R5, R4, R5 ;  /* 0x0000000504057220 */ /* 0x002fe20000400000 */
[----:B------:R-:W-:Y:S06]  /*03d0*/  @!P0 EXIT ;  /* 0x000000000000894d */ /* 0x000fec0003800000 */
[----:B------:R-:W-:Y:S01]  /*03e0*/  STG.E desc[UR4][R2.64], R5 ;  /* 0x0000000502007986 */ /* 0x000fe2000c101904 */
[----:B------:R-:W-:Y:S05]  /*03f0*/  EXIT ;  /* 0x000000000000794d */ /* 0x000fea0003800000 */
.L_x_0:
[----:B------:R-:W-:-:S00]  /*0400*/  BRA `(.L_x_0) ;  /* 0xfffffffc00fc7947 */ /* 0x000fc0000383ffff */
[----:B------:R-:W-:-:S00]  /*0410*/  NOP ;  /* 0x0000000000007918 */ /* 0x000fc00000000000 */
        /* <DEDUP_REMOVED lines=14> */
.L_x_1:


//--------------------- .nv.global.init           --------------------------
	.section	.nv.global.init,"aw",@progbits
.nv.global.init:
	.type		_$_str,@object
	.size		_$_str,(_$_str_$_2 - _$_str)
_$_str:
        /*0000*/ 	.byte	0x5f, 0x5f, 0x43, 0x55, 0x44, 0x41, 0x5f, 0x46, 0x54, 0x5a, 0x00
	.type		_$_str_$_2,@object
	.size		_$_str_$_2,(.L_1 - _$_str_$_2)
_$_str_$_2:
        /*000b*/ 	.byte	0x5f, 0x5f, 0x43, 0x55, 0x44, 0x41, 0x5f, 0x50, 0x52, 0x45, 0x43, 0x5f, 0x53, 0x51, 0x52, 0x54
        /*001b*/ 	.byte	0x00
.L_1:


//--------------------- .nv.constant0.triton_poi_fused__native_batch_norm_legit_no_training_sigmoid_1 --------------------------
	.section	.nv.constant0.triton_poi_fused__native_batch_norm_legit_no_training_sigmoid_1,"a",@progbits
	.sectionflags	@""
	.align	4
.nv.constant0.triton_poi_fused__native_batch_norm_legit_no_training_sigmoid_1:
	.zero		580
